//
// Generated by NVIDIA NVVM Compiler
//
// Compiler Build ID: CL-36424714
// Cuda compilation tools, release 13.0, V13.0.88
// Based on NVVM 20.0.0
//

.version 9.0
.target sm_100
.address_size 64

	// .globl	_Z22accumulateForcesKernelPfjff

.visible .entry _Z22accumulateForcesKernelPfjff(
	.param .u64 .ptr .align 1 _Z22accumulateForcesKernelPfjff_param_0,
	.param .u32 _Z22accumulateForcesKernelPfjff_param_1,
	.param .f32 _Z22accumulateForcesKernelPfjff_param_2,
	.param .f32 _Z22accumulateForcesKernelPfjff_param_3
)
{
	.reg .pred 	%p<3>;
	.reg .b32 	%r<13>;
	.reg .b32 	%f<4>;
	.reg .b64 	%rd<5>;

	ld.param.u64 	%rd2, [_Z22accumulateForcesKernelPfjff_param_0];
	ld.param.u32 	%r6, [_Z22accumulateForcesKernelPfjff_param_1];
	ld.param.f32 	%f2, [_Z22accumulateForcesKernelPfjff_param_2];
	ld.param.f32 	%f3, [_Z22accumulateForcesKernelPfjff_param_3];
	mov.u32 	%r7, %ctaid.x;
	mov.u32 	%r1, %ntid.x;
	mov.u32 	%r8, %tid.x;
	mad.lo.s32 	%r12, %r7, %r1, %r8;
	setp.ge.u32 	%p1, %r12, %r6;
	@%p1 bra 	$L__BB0_3;
	mul.f32 	%f1, %f2, %f3;
	mov.u32 	%r9, %nctaid.x;
	mul.lo.s32 	%r3, %r1, %r9;
	cvta.to.global.u64 	%rd1, %rd2;
$L__BB0_2:
	mul.lo.s32 	%r10, %r12, 3;
	mul.wide.u32 	%rd3, %r10, 4;
	add.s64 	%rd4, %rd1, %rd3;
	mov.b32 	%r11, 0;
	st.global.u32 	[%rd4], %r11;
	st.global.f32 	[%rd4+4], %f1;
	st.global.u32 	[%rd4+8], %r11;
	add.s32 	%r12, %r12, %r3;
	setp.lt.u32 	%p2, %r12, %r6;
	@%p2 bra 	$L__BB0_2;
$L__BB0_3:
	ret;

}
	// .globl	_Z23forwardEulerSolveKernelPfS_PKfS1_jff
.visible .entry _Z23forwardEulerSolveKernelPfS_PKfS1_jff(
	.param .u64 .ptr .align 1 _Z23forwardEulerSolveKernelPfS_PKfS1_jff_param_0,
	.param .u64 .ptr .align 1 _Z23forwardEulerSolveKernelPfS_PKfS1_jff_param_1,
	.param .u64 .ptr .align 1 _Z23forwardEulerSolveKernelPfS_PKfS1_jff_param_2,
	.param .u64 .ptr .align 1 _Z23forwardEulerSolveKernelPfS_PKfS1_jff_param_3,
	.param .u32 _Z23forwardEulerSolveKernelPfS_PKfS1_jff_param_4,
	.param .f32 _Z23forwardEulerSolveKernelPfS_PKfS1_jff_param_5,
	.param .f32 _Z23forwardEulerSolveKernelPfS_PKfS1_jff_param_6
)
{
	.reg .pred 	%p<3>;
	.reg .b32 	%r<12>;
	.reg .b32 	%f<20>;
	.reg .b64 	%rd<14>;

	ld.param.u64 	%rd5, [_Z23forwardEulerSolveKernelPfS_PKfS1_jff_param_0];
	ld.param.u64 	%rd6, [_Z23forwardEulerSolveKernelPfS_PKfS1_jff_param_1];
	ld.param.u64 	%rd7, [_Z23forwardEulerSolveKernelPfS_PKfS1_jff_param_2];
	ld.param.u64 	%rd8, [_Z23forwardEulerSolveKernelPfS_PKfS1_jff_param_3];
	ld.param.u32 	%r6, [_Z23forwardEulerSolveKernelPfS_PKfS1_jff_param_4];
	ld.param.f32 	%f2, [_Z23forwardEulerSolveKernelPfS_PKfS1_jff_param_5];
	ld.param.f32 	%f3, [_Z23forwardEulerSolveKernelPfS_PKfS1_jff_param_6];
	mov.u32 	%r7, %ctaid.x;
	mov.u32 	%r1, %ntid.x;
	mov.u32 	%r8, %tid.x;
	mad.lo.s32 	%r11, %r7, %r1, %r8;
	setp.ge.u32 	%p1, %r11, %r6;
	@%p1 bra 	$L__BB1_3;
	rcp.rn.f32 	%f4, %f2;
	mul.f32 	%f1, %f4, %f3;
	mov.u32 	%r9, %nctaid.x;
	mul.lo.s32 	%r3, %r1, %r9;
	cvta.to.global.u64 	%rd1, %rd8;
	cvta.to.global.u64 	%rd2, %rd6;
	cvta.to.global.u64 	%rd3, %rd7;
	cvta.to.global.u64 	%rd4, %rd5;
$L__BB1_2:
	mul.lo.s32 	%r10, %r11, 3;
	mul.wide.u32 	%rd9, %r10, 4;
	add.s64 	%rd10, %rd1, %rd9;
	add.s64 	%rd11, %rd2, %rd9;
	ld.global.f32 	%f5, [%rd10];
	ld.global.f32 	%f6, [%rd10+4];
	ld.global.f32 	%f7, [%rd10+8];
	ld.global.f32 	%f8, [%rd11];
	fma.rn.f32 	%f9, %f1, %f5, %f8;
	st.global.f32 	[%rd11], %f9;
	ld.global.f32 	%f10, [%rd11+4];
	fma.rn.f32 	%f11, %f1, %f6, %f10;
	st.global.f32 	[%rd11+4], %f11;
	ld.global.f32 	%f12, [%rd11+8];
	fma.rn.f32 	%f13, %f1, %f7, %f12;
	st.global.f32 	[%rd11+8], %f13;
	add.s64 	%rd12, %rd3, %rd9;
	add.s64 	%rd13, %rd4, %rd9;
	ld.global.f32 	%f14, [%rd12];
	fma.rn.f32 	%f15, %f3, %f9, %f14;
	ld.global.f32 	%f16, [%rd12+4];
	fma.rn.f32 	%f17, %f3, %f11, %f16;
	ld.global.f32 	%f18, [%rd12+8];
	fma.rn.f32 	%f19, %f3, %f13, %f18;
	st.global.f32 	[%rd13], %f15;
	st.global.f32 	[%rd13+4], %f17;
	st.global.f32 	[%rd13+8], %f19;
	add.s32 	%r11, %r11, %r3;
	setp.lt.u32 	%p2, %r11, %r6;
	@%p2 bra 	$L__BB1_2;
$L__BB1_3:
	ret;

}
	// .globl	_Z27handlePlaneCollisionsKernelPfS_PKfjfff
.visible .entry _Z27handlePlaneCollisionsKernelPfS_PKfjfff(
	.param .u64 .ptr .align 1 _Z27handlePlaneCollisionsKernelPfS_PKfjfff_param_0,
	.param .u64 .ptr .align 1 _Z27handlePlaneCollisionsKernelPfS_PKfjfff_param_1,
	.param .u64 .ptr .align 1 _Z27handlePlaneCollisionsKernelPfS_PKfjfff_param_2,
	.param .u32 _Z27handlePlaneCollisionsKernelPfS_PKfjfff_param_3,
	.param .f32 _Z27handlePlaneCollisionsKernelPfS_PKfjfff_param_4,
	.param .f32 _Z27handlePlaneCollisionsKernelPfS_PKfjfff_param_5,
	.param .f32 _Z27handlePlaneCollisionsKernelPfS_PKfjfff_param_6
)
{
	.reg .pred 	%p<5>;
	.reg .b32 	%r<12>;
	.reg .b32 	%f<30>;
	.reg .b64 	%rd<10>;

	ld.param.u64 	%rd6, [_Z27handlePlaneCollisionsKernelPfS_PKfjfff_param_0];
	ld.param.u64 	%rd7, [_Z27handlePlaneCollisionsKernelPfS_PKfjfff_param_1];
	ld.param.u32 	%r6, [_Z27handlePlaneCollisionsKernelPfS_PKfjfff_param_3];
	ld.param.f32 	%f10, [_Z27handlePlaneCollisionsKernelPfS_PKfjfff_param_4];
	ld.param.f32 	%f11, [_Z27handlePlaneCollisionsKernelPfS_PKfjfff_param_5];
	ld.param.f32 	%f12, [_Z27handlePlaneCollisionsKernelPfS_PKfjfff_param_6];
	mov.u32 	%r7, %ctaid.x;
	mov.u32 	%r1, %ntid.x;
	mov.u32 	%r8, %tid.x;
	mad.lo.s32 	%r11, %r7, %r1, %r8;
	setp.ge.u32 	%p1, %r11, %r6;
	@%p1 bra 	$L__BB2_8;
	fma.rn.f32 	%f1, %f11, 0fBF000000, 0f3F800000;
	mov.u32 	%r9, %nctaid.x;
	mul.lo.s32 	%r3, %r1, %r9;
	cvta.to.global.u64 	%rd1, %rd6;
	cvta.to.global.u64 	%rd2, %rd7;
$L__BB2_2:
	mul.lo.s32 	%r10, %r11, 3;
	cvt.u64.u32 	%rd3, %r10;
	mul.wide.u32 	%rd8, %r10, 4;
	add.s64 	%rd4, %rd1, %rd8;
	ld.global.f32 	%f13, [%rd4];
	ld.global.f32 	%f14, [%rd4+4];
	fma.rn.f32 	%f15, %f13, 0f00000000, %f14;
	ld.global.f32 	%f16, [%rd4+8];
	fma.rn.f32 	%f17, %f16, 0f00000000, %f15;
	sub.f32 	%f18, %f17, %f10;
	setp.gtu.f32 	%p2, %f18, 0f358637BD;
	@%p2 bra 	$L__BB2_7;
	shl.b64 	%rd9, %rd3, 2;
	add.s64 	%rd5, %rd2, %rd9;
	ld.global.f32 	%f19, [%rd5];
	ld.global.f32 	%f20, [%rd5+4];
	fma.rn.f32 	%f21, %f19, 0f00000000, %f20;
	ld.global.f32 	%f22, [%rd5+8];
	fma.rn.f32 	%f2, %f22, 0f00000000, %f21;
	mul.f32 	%f3, %f2, 0f00000000;
	sub.f32 	%f4, %f19, %f3;
	sub.f32 	%f5, %f20, %f2;
	sub.f32 	%f6, %f22, %f3;
	setp.geu.f32 	%p3, %f2, 0fBDCCCCCD;
	@%p3 bra 	$L__BB2_5;
	mul.f32 	%f25, %f12, %f3;
	mul.f32 	%f26, %f12, %f2;
	sub.f32 	%f27, %f4, %f25;
	st.global.f32 	[%rd5], %f27;
	sub.f32 	%f28, %f5, %f26;
	st.global.f32 	[%rd5+4], %f28;
	sub.f32 	%f29, %f6, %f25;
	bra.uni 	$L__BB2_6;
$L__BB2_5:
	mul.f32 	%f23, %f1, %f4;
	st.global.f32 	[%rd5], %f23;
	mul.f32 	%f24, %f1, %f5;
	st.global.f32 	[%rd5+4], %f24;
	mul.f32 	%f29, %f1, %f6;
$L__BB2_6:
	st.global.f32 	[%rd5+8], %f29;
	st.global.f32 	[%rd4+4], %f10;
$L__BB2_7:
	add.s32 	%r11, %r11, %r3;
	setp.lt.u32 	%p4, %r11, %r6;
	@%p4 bra 	$L__BB2_2;
$L__BB2_8:
	ret;

}


// ===== COMPILED SASS (sm_100) =====

	.target	sm_100

	.elftype	@"ET_EXEC"


//--------------------- .note.nv.tkinfo           --------------------------
	.section	.note.nv.tkinfo,"",@"SHT_NOTE"
	.sectionflags	@"SHF_NOTE_NV_TKINFO"
	.tkinfo
        /*0018*/ 	.word	0x00000002
        /*0030*/ 	.string	""
        /*0030*/ 	.string	"ptxas"
        /*0030*/ 	.string	"Cuda compilation tools, release 13.0, V13.0.88"
        /*0030*/ 	.string	"Build cuda_13.0.r13.0/compiler.36424714_0"
        /*0030*/ 	.string	"-arch sm_100 -m 64 "



//--------------------- .note.nv.cuinfo           --------------------------
	.section	.note.nv.cuinfo,"",@"SHT_NOTE"
	.sectionflags	@"SHF_NOTE_NV_CUINFO"
        /*0018*/ 	.short	0x0002
        /*001a*/ 	.short	0x0064
        /*001c*/ 	.short	0x0082
	.zero		2


//--------------------- .nv.info                  --------------------------
	.section	.nv.info,"",@"SHT_CUDA_INFO"
	.align	4


	//----- nvinfo : EIATTR_REGCOUNT
	.align		4
        /*0000*/ 	.byte	0x04, 0x2f
        /*0002*/ 	.short	(.L_1 - .L_0)
	.align		4
.L_0:
        /*0004*/ 	.word	index@(_Z22accumulateForcesKernelPfjff)
        /*0008*/ 	.word	0x0000000c


	//----- nvinfo : EIATTR_FRAME_SIZE
	.align		4
.L_1:
        /*000c*/ 	.byte	0x04, 0x11
        /*000e*/ 	.short	(.L_3 - .L_2)
	.align		4
.L_2:
        /*0010*/ 	.word	index@(_Z22accumulateForcesKernelPfjff)
        /*0014*/ 	.word	0x00000000


	//----- nvinfo : EIATTR_REGCOUNT
	.align		4
.L_3:
        /*0018*/ 	.byte	0x04, 0x2f
        /*001a*/ 	.short	(.L_5 - .L_4)
	.align		4
.L_4:
        /*001c*/ 	.word	index@(_Z23forwardEulerSolveKernelPfS_PKfS1_jff)
        /*0020*/ 	.word	0x00000018


	//----- nvinfo : EIATTR_FRAME_SIZE
	.align		4
.L_5:
        /*0024*/ 	.byte	0x04, 0x11
        /*0026*/ 	.short	(.L_7 - .L_6)
	.align		4
.L_6:
        /*0028*/ 	.word	index@($__internal_0_$__cuda_sm20_rcp_rn_f32_slowpath)
        /*002c*/ 	.word	0x00000000


	//----- nvinfo : EIATTR_FRAME_SIZE
	.align		4
.L_7:
        /*0030*/ 	.byte	0x04, 0x11
        /*0032*/ 	.short	(.L_9 - .L_8)
	.align		4
.L_8:
        /*0034*/ 	.word	index@(_Z23forwardEulerSolveKernelPfS_PKfS1_jff)
        /*0038*/ 	.word	0x00000000


	//----- nvinfo : EIATTR_REGCOUNT
	.align		4
.L_9:
        /*003c*/ 	.byte	0x04, 0x2f
        /*003e*/ 	.short	(.L_11 - .L_10)
	.align		4
.L_10:
        /*0040*/ 	.word	index@(_Z27handlePlaneCollisionsKernelPfS_PKfjfff)
        /*0044*/ 	.word	0x0000001a


	//----- nvinfo : EIATTR_FRAME_SIZE
	.align		4
.L_11:
        /*0048*/ 	.byte	0x04, 0x11
        /*004a*/ 	.short	(.L_13 - .L_12)
	.align		4
.L_12:
        /*004c*/ 	.word	index@(_Z27handlePlaneCollisionsKernelPfS_PKfjfff)
        /*0050*/ 	.word	0x00000000


	//----- nvinfo : EIATTR_MIN_STACK_SIZE
	.align		4
.L_13:
        /*0054*/ 	.byte	0x04, 0x12
        /*0056*/ 	.short	(.L_15 - .L_14)
	.align		4
.L_14:
        /*0058*/ 	.word	index@(_Z27handlePlaneCollisionsKernelPfS_PKfjfff)
        /*005c*/ 	.word	0x00000000


	//----- nvinfo : EIATTR_MIN_STACK_SIZE
	.align		4
.L_15:
        /*0060*/ 	.byte	0x04, 0x12
        /*0062*/ 	.short	(.L_17 - .L_16)
	.align		4
.L_16:
        /*0064*/ 	.word	index@(_Z23forwardEulerSolveKernelPfS_PKfS1_jff)
        /*0068*/ 	.word	0x00000000


	//----- nvinfo : EIATTR_MIN_STACK_SIZE
	.align		4
.L_17:
        /*006c*/ 	.byte	0x04, 0x12
        /*006e*/ 	.short	(.L_19 - .L_18)
	.align		4
.L_18:
        /*0070*/ 	.word	index@(_Z22accumulateForcesKernelPfjff)
        /*0074*/ 	.word	0x00000000
.L_19:


//--------------------- .nv.compat                --------------------------
	.section	.nv.compat,"",@"SHT_CUDA_COMPAT_INFO"
	.align	4
        /*0000*/ 	.byte	0x02, 0x09, 0x00, 0x00, 0x02, 0x02, 0x01, 0x00, 0x02, 0x05, 0x05, 0x00, 0x03, 0x07, 0x01, 0x01
        /*0010*/ 	.byte	0x02, 0x03, 0x00, 0x00, 0x02, 0x06, 0x01, 0x00, 0x04, 0x0b, 0x08, 0x00, 0x01, 0x00, 0x00, 0x00
        /*0020*/ 	.byte	0x00, 0x00, 0x00, 0x00


//--------------------- .nv.info._Z27handlePlaneCollisionsKernelPfS_PKfjfff --------------------------
	.section	.nv.info._Z27handlePlaneCollisionsKernelPfS_PKfjfff,"",@"SHT_CUDA_INFO"
	.sectionflags	@""
	.align	4


	//----- nvinfo : EIATTR_CUDA_API_VERSION
	.align		4
        /*0000*/ 	.byte	0x04, 0x37
        /*0002*/ 	.short	(.L_21 - .L_20)
.L_20:
        /*0004*/ 	.word	0x00000082


	//----- nvinfo : EIATTR_KPARAM_INFO
	.align		4
.L_21:
        /*0008*/ 	.byte	0x04, 0x17
        /*000a*/ 	.short	(.L_23 - .L_22)
.L_22:
        /*000c*/ 	.word	0x00000000
        /*0010*/ 	.short	0x0006
        /*0012*/ 	.short	0x0024
        /*0014*/ 	.byte	0x00, 0xf0, 0x11, 0x00


	//----- nvinfo : EIATTR_KPARAM_INFO
	.align		4
.L_23:
        /*0018*/ 	.byte	0x04, 0x17
        /*001a*/ 	.short	(.L_25 - .L_24)
.L_24:
        /*001c*/ 	.word	0x00000000
        /*0020*/ 	.short	0x0005
        /*0022*/ 	.short	0x0020
        /*0024*/ 	.byte	0x00, 0xf0, 0x11, 0x00


	//----- nvinfo : EIATTR_KPARAM_INFO
	.align		4
.L_25:
        /*0028*/ 	.byte	0x04, 0x17
        /*002a*/ 	.short	(.L_27 - .L_26)
.L_26:
        /*002c*/ 	.word	0x00000000
        /*0030*/ 	.short	0x0004
        /*0032*/ 	.short	0x001c
        /*0034*/ 	.byte	0x00, 0xf0, 0x11, 0x00


	//----- nvinfo : EIATTR_KPARAM_INFO
	.align		4
.L_27:
        /*0038*/ 	.byte	0x04, 0x17
        /*003a*/ 	.short	(.L_29 - .L_28)
.L_28:
        /*003c*/ 	.word	0x00000000
        /*0040*/ 	.short	0x0003
        /*0042*/ 	.short	0x0018
        /*0044*/ 	.byte	0x00, 0xf0, 0x11, 0x00


	//----- nvinfo : EIATTR_KPARAM_INFO
	.align		4
.L_29:
        /*0048*/ 	.byte	0x04, 0x17
        /*004a*/ 	.short	(.L_31 - .L_30)
.L_30:
        /*004c*/ 	.word	0x00000000
        /*0050*/ 	.short	0x0002
        /*0052*/ 	.short	0x0010
        /*0054*/ 	.byte	0x00, 0xf5, 0x21, 0x00


	//----- nvinfo : EIATTR_KPARAM_INFO
	.align		4
.L_31:
        /*0058*/ 	.byte	0x04, 0x17
        /*005a*/ 	.short	(.L_33 - .L_32)
.L_32:
        /*005c*/ 	.word	0x00000000
        /*0060*/ 	.short	0x0001
        /*0062*/ 	.short	0x0008
        /*0064*/ 	.byte	0x00, 0xf5, 0x21, 0x00


	//----- nvinfo : EIATTR_KPARAM_INFO
	.align		4
.L_33:
        /*0068*/ 	.byte	0x04, 0x17
        /*006a*/ 	.short	(.L_35 - .L_34)
.L_34:
        /*006c*/ 	.word	0x00000000
        /*0070*/ 	.short	0x0000
        /*0072*/ 	.short	0x0000
        /*0074*/ 	.byte	0x00, 0xf5, 0x21, 0x00


	//----- nvinfo : EIATTR_SPARSE_MMA_MASK
	.align		4
.L_35:
        /*0078*/ 	.byte	0x03, 0x50
        /*007a*/ 	.short	0x0000


	//----- nvinfo : EIATTR_MAXREG_COUNT
	.align		4
        /*007c*/ 	.byte	0x03, 0x1b
        /*007e*/ 	.short	0x00ff


	//----- nvinfo : EIATTR_MERCURY_ISA_VERSION
	.align		4
        /*0080*/ 	.byte	0x03, 0x5f
        /*0082*/ 	.short	0x0101


	//----- nvinfo : EIATTR_VRC_CTA_INIT_COUNT
	.align		4
        /*0084*/ 	.byte	0x02, 0x4a
	.zero		1
	.zero		1


	//----- nvinfo : EIATTR_EXIT_INSTR_OFFSETS
	.align		4
        /*0088*/ 	.byte	0x04, 0x1c
        /*008a*/ 	.short	(.L_37 - .L_36)


	//   ....[0]....
.L_36:
        /*008c*/ 	.word	0x00000070


	//   ....[1]....
        /*0090*/ 	.word	0x00000390


	//----- nvinfo : EIATTR_CRS_STACK_SIZE
	.align		4
.L_37:
        /*0094*/ 	.byte	0x04, 0x1e
        /*0096*/ 	.short	(.L_39 - .L_38)
.L_38:
        /*0098*/ 	.word	0x00000000


	//----- nvinfo : EIATTR_CBANK_PARAM_SIZE
	.align		4
.L_39:
        /*009c*/ 	.byte	0x03, 0x19
        /*009e*/ 	.short	0x0028


	//----- nvinfo : EIATTR_PARAM_CBANK
	.align		4
        /*00a0*/ 	.byte	0x04, 0x0a
        /*00a2*/ 	.short	(.L_41 - .L_40)
	.align		4
.L_40:
        /*00a4*/ 	.word	index@(.nv.constant0._Z27handlePlaneCollisionsKernelPfS_PKfjfff)
        /*00a8*/ 	.short	0x0380
        /*00aa*/ 	.short	0x0028


	//----- nvinfo : EIATTR_SW_WAR
	.align		4
.L_41:
        /*00ac*/ 	.byte	0x04, 0x36
        /*00ae*/ 	.short	(.L_43 - .L_42)
.L_42:
        /*00b0*/ 	.word	0x00000008
.L_43:


//--------------------- .nv.info._Z23forwardEulerSolveKernelPfS_PKfS1_jff --------------------------
	.section	.nv.info._Z23forwardEulerSolveKernelPfS_PKfS1_jff,"",@"SHT_CUDA_INFO"
	.sectionflags	@""
	.align	4


	//----- nvinfo : EIATTR_CUDA_API_VERSION
	.align		4
        /*0000*/ 	.byte	0x04, 0x37
        /*0002*/ 	.short	(.L_45 - .L_44)
.L_44:
        /*0004*/ 	.word	0x00000082


	//----- nvinfo : EIATTR_KPARAM_INFO
	.align		4
.L_45:
        /*0008*/ 	.byte	0x04, 0x17
        /*000a*/ 	.short	(.L_47 - .L_46)
.L_46:
        /*000c*/ 	.word	0x00000000
        /*0010*/ 	.short	0x0006
        /*0012*/ 	.short	0x0028
        /*0014*/ 	.byte	0x00, 0xf0, 0x11, 0x00


	//----- nvinfo : EIATTR_KPARAM_INFO
	.align		4
.L_47:
        /*0018*/ 	.byte	0x04, 0x17
        /*001a*/ 	.short	(.L_49 - .L_48)
.L_48:
        /*001c*/ 	.word	0x00000000
        /*0020*/ 	.short	0x0005
        /*0022*/ 	.short	0x0024
        /*0024*/ 	.byte	0x00, 0xf0, 0x11, 0x00


	//----- nvinfo : EIATTR_KPARAM_INFO
	.align		4
.L_49:
        /*0028*/ 	.byte	0x04, 0x17
        /*002a*/ 	.short	(.L_51 - .L_50)
.L_50:
        /*002c*/ 	.word	0x00000000
        /*0030*/ 	.short	0x0004
        /*0032*/ 	.short	0x0020
        /*0034*/ 	.byte	0x00, 0xf0, 0x11, 0x00


	//----- nvinfo : EIATTR_KPARAM_INFO
	.align		4
.L_51:
        /*0038*/ 	.byte	0x04, 0x17
        /*003a*/ 	.short	(.L_53 - .L_52)
.L_52:
        /*003c*/ 	.word	0x00000000
        /*0040*/ 	.short	0x0003
        /*0042*/ 	.short	0x0018
        /*0044*/ 	.byte	0x00, 0xf5, 0x21, 0x00


	//----- nvinfo : EIATTR_KPARAM_INFO
	.align		4
.L_53:
        /*0048*/ 	.byte	0x04, 0x17
        /*004a*/ 	.short	(.L_55 - .L_54)
.L_54:
        /*004c*/ 	.word	0x00000000
        /*0050*/ 	.short	0x0002
        /*0052*/ 	.short	0x0010
        /*0054*/ 	.byte	0x00, 0xf5, 0x21, 0x00


	//----- nvinfo : EIATTR_KPARAM_INFO
	.align		4
.L_55:
        /*0058*/ 	.byte	0x04, 0x17
        /*005a*/ 	.short	(.L_57 - .L_56)
.L_56:
        /*005c*/ 	.word	0x00000000
        /*0060*/ 	.short	0x0001
        /*0062*/ 	.short	0x0008
        /*0064*/ 	.byte	0x00, 0xf5, 0x21, 0x00


	//----- nvinfo : EIATTR_KPARAM_INFO
	.align		4
.L_57:
        /*0068*/ 	.byte	0x04, 0x17
        /*006a*/ 	.short	(.L_59 - .L_58)
.L_58:
        /*006c*/ 	.word	0x00000000
        /*0070*/ 	.short	0x0000
        /*0072*/ 	.short	0x0000
        /*0074*/ 	.byte	0x00, 0xf5, 0x21, 0x00


	//----- nvinfo : EIATTR_SPARSE_MMA_MASK
	.align		4
.L_59:
        /*0078*/ 	.byte	0x03, 0x50
        /*007a*/ 	.short	0x0000


	//----- nvinfo : EIATTR_MAXREG_COUNT
	.align		4
        /*007c*/ 	.byte	0x03, 0x1b
        /*007e*/ 	.short	0x00ff


	//----- nvinfo : EIATTR_MERCURY_ISA_VERSION
	.align		4
        /*0080*/ 	.byte	0x03, 0x5f
        /*0082*/ 	.short	0x0101


	//----- nvinfo : EIATTR_VRC_CTA_INIT_COUNT
	.align		4
        /*0084*/ 	.byte	0x02, 0x4a
	.zero		1
	.zero		1


	//----- nvinfo : EIATTR_EXIT_INSTR_OFFSETS
	.align		4
        /*0088*/ 	.byte	0x04, 0x1c
        /*008a*/ 	.short	(.L_61 - .L_60)


	//   ....[0]....
.L_60:
        /*008c*/ 	.word	0x00000070


	//   ....[1]....
        /*0090*/ 	.word	0x000003b0


	//----- nvinfo : EIATTR_CRS_STACK_SIZE
	.align		4
.L_61:
        /*0094*/ 	.byte	0x04, 0x1e
        /*0096*/ 	.short	(.L_63 - .L_62)
.L_62:
        /*0098*/ 	.word	0x00000000


	//----- nvinfo : EIATTR_CBANK_PARAM_SIZE
	.align		4
.L_63:
        /*009c*/ 	.byte	0x03, 0x19
        /*009e*/ 	.short	0x002c


	//----- nvinfo : EIATTR_PARAM_CBANK
	.align		4
        /*00a0*/ 	.byte	0x04, 0x0a
        /*00a2*/ 	.short	(.L_65 - .L_64)
	.align		4
.L_64:
        /*00a4*/ 	.word	index@(.nv.constant0._Z23forwardEulerSolveKernelPfS_PKfS1_jff)
        /*00a8*/ 	.short	0x0380
        /*00aa*/ 	.short	0x002c


	//----- nvinfo : EIATTR_SW_WAR
	.align		4
.L_65:
        /*00ac*/ 	.byte	0x04, 0x36
        /*00ae*/ 	.short	(.L_67 - .L_66)
.L_66:
        /*00b0*/ 	.word	0x00000008
.L_67:


//--------------------- .nv.info._Z22accumulateForcesKernelPfjff --------------------------
	.section	.nv.info._Z22accumulateForcesKernelPfjff,"",@"SHT_CUDA_INFO"
	.sectionflags	@""
	.align	4


	//----- nvinfo : EIATTR_CUDA_API_VERSION
	.align		4
        /*0000*/ 	.byte	0x04, 0x37
        /*0002*/ 	.short	(.L_69 - .L_68)
.L_68:
        /*0004*/ 	.word	0x00000082


	//----- nvinfo : EIATTR_KPARAM_INFO
	.align		4
.L_69:
        /*0008*/ 	.byte	0x04, 0x17
        /*000a*/ 	.short	(.L_71 - .L_70)
.L_70:
        /*000c*/ 	.word	0x00000000
        /*0010*/ 	.short	0x0003
        /*0012*/ 	.short	0x0010
        /*0014*/ 	.byte	0x00, 0xf0, 0x11, 0x00


	//----- nvinfo : EIATTR_KPARAM_INFO
	.align		4
.L_71:
        /*0018*/ 	.byte	0x04, 0x17
        /*001a*/ 	.short	(.L_73 - .L_72)
.L_72:
        /*001c*/ 	.word	0x00000000
        /*0020*/ 	.short	0x0002
        /*0022*/ 	.short	0x000c
        /*0024*/ 	.byte	0x00, 0xf0, 0x11, 0x00


	//----- nvinfo : EIATTR_KPARAM_INFO
	.align		4
.L_73:
        /*0028*/ 	.byte	0x04, 0x17
        /*002a*/ 	.short	(.L_75 - .L_74)
.L_74:
        /*002c*/ 	.word	0x00000000
        /*0030*/ 	.short	0x0001
        /*0032*/ 	.short	0x0008
        /*0034*/ 	.byte	0x00, 0xf0, 0x11, 0x00


	//----- nvinfo : EIATTR_KPARAM_INFO
	.align		4
.L_75:
        /*0038*/ 	.byte	0x04, 0x17
        /*003a*/ 	.short	(.L_77 - .L_76)
.L_76:
        /*003c*/ 	.word	0x00000000
        /*0040*/ 	.short	0x0000
        /*0042*/ 	.short	0x0000
        /*0044*/ 	.byte	0x00, 0xf5, 0x21, 0x00


	//----- nvinfo : EIATTR_SPARSE_MMA_MASK
	.align		4
.L_77:
        /*0048*/ 	.byte	0x03, 0x50
        /*004a*/ 	.short	0x0000


	//----- nvinfo : EIATTR_MAXREG_COUNT
	.align		4
        /*004c*/ 	.byte	0x03, 0x1b
        /*004e*/ 	.short	0x00ff


	//----- nvinfo : EIATTR_MERCURY_ISA_VERSION
	.align		4
        /*0050*/ 	.byte	0x03, 0x5f
        /*0052*/ 	.short	0x0101


	//----- nvinfo : EIATTR_VRC_CTA_INIT_COUNT
	.align		4
        /*0054*/ 	.byte	0x02, 0x4a
	.zero		1
	.zero		1


	//----- nvinfo : EIATTR_EXIT_INSTR_OFFSETS
	.align		4
        /*0058*/ 	.byte	0x04, 0x1c
        /*005a*/ 	.short	(.L_79 - .L_78)


	//   ....[0]....
.L_78:
        /*005c*/ 	.word	0x00000070


	//   ....[1]....
        /*0060*/ 	.word	0x00000170


	//----- nvinfo : EIATTR_CRS_STACK_SIZE
	.align		4
.L_79:
        /*0064*/ 	.byte	0x04, 0x1e
        /*0066*/ 	.short	(.L_81 - .L_80)
.L_80:
        /*0068*/ 	.word	0x00000000


	//----- nvinfo : EIATTR_CBANK_PARAM_SIZE
	.align		4
.L_81:
        /*006c*/ 	.byte	0x03, 0x19
        /*006e*/ 	.short	0x0014


	//----- nvinfo : EIATTR_PARAM_CBANK
	.align		4
        /*0070*/ 	.byte	0x04, 0x0a
        /*0072*/ 	.short	(.L_83 - .L_82)
	.align		4
.L_82:
        /*0074*/ 	.word	index@(.nv.constant0._Z22accumulateForcesKernelPfjff)
        /*0078*/ 	.short	0x0380
        /*007a*/ 	.short	0x0014


	//----- nvinfo : EIATTR_SW_WAR
	.align		4
.L_83:
        /*007c*/ 	.byte	0x04, 0x36
        /*007e*/ 	.short	(.L_85 - .L_84)
.L_84:
        /*0080*/ 	.word	0x00000008
.L_85:


//--------------------- .nv.callgraph             --------------------------
	.section	.nv.callgraph,"",@"SHT_CUDA_CALLGRAPH"
	.align	4
	.sectionentsize	8
	.align		4
        /*0000*/ 	.word	0x00000000
	.align		4
        /*0004*/ 	.word	0xffffffff
	.align		4
        /*0008*/ 	.word	0x00000000
	.align		4
        /*000c*/ 	.word	0xfffffffe
	.align		4
        /*0010*/ 	.word	0x00000000
	.align		4
        /*0014*/ 	.word	0xfffffffd
	.align		4
        /*0018*/ 	.word	0x00000000
	.align		4
        /*001c*/ 	.word	0xfffffffc


//--------------------- .text._Z27handlePlaneCollisionsKernelPfS_PKfjfff --------------------------
	.section	.text._Z27handlePlaneCollisionsKernelPfS_PKfjfff,"ax",@progbits
	.align	128
        .global         _Z27handlePlaneCollisionsKernelPfS_PKfjfff
        .type           _Z27handlePlaneCollisionsKernelPfS_PKfjfff,@function
        .size           _Z27handlePlaneCollisionsKernelPfS_PKfjfff,(.L_x_14 - _Z27handlePlaneCollisionsKernelPfS_PKfjfff)
        .other          _Z27handlePlaneCollisionsKernelPfS_PKfjfff,@"STO_CUDA_ENTRY STV_DEFAULT"
_Z27handlePlaneCollisionsKernelPfS_PKfjfff:
.text._Z27handlePlaneCollisionsKernelPfS_PKfjfff:
[----:B------:R-:W-:Y:S01]  /*0000*/  LDC R1, c[0x0][0x37c] ;  /* 0x0000df00ff017b82 */ /* 0x000fe20000000800 */
[----:B------:R-:W0:Y:S07]  /*0010*/  S2R R11, SR_TID.X ;  /* 0x00000000000b7919 */ /* 0x000e2e0000002100 */
[----:B------:R-:W0:Y:S01]  /*0020*/  S2UR UR4, SR_CTAID.X ;  /* 0x00000000000479c3 */ /* 0x000e220000002500 */
[----:B------:R-:W1:Y:S07]  /*0030*/  LDCU UR5, c[0x0][0x398] ;  /* 0x00007300ff0577ac */ /* 0x000e6e0008000800 */
[----:B------:R-:W0:Y:S02]  /*0040*/  LDC R12, c[0x0][0x360] ;  /* 0x0000d800ff0c7b82 */ /* 0x000e240000000800 */
[----:B0-----:R-:W-:-:S05]  /*0050*/  IMAD R11, R12, UR4, R11 ;  /* 0x000000040c0b7c24 */ /* 0x001fca000f8e020b */
[----:B-1----:R-:W-:-:S13]  /*0060*/  ISETP.GE.U32.AND P0, PT, R11, UR5, PT ;  /* 0x000000050b007c0c */ /* 0x002fda000bf06070 */
[----:B------:R-:W-:Y:S05]  /*0070*/  @P0 EXIT ;  /* 0x000000000000094d */ /* 0x000fea0003800000 */
[----:B------:R-:W0:Y:S01]  /*0080*/  LDC R10, c[0x0][0x3a0] ;  /* 0x0000e800ff0a7b82 */ /* 0x000e220000000800 */
[----:B------:R-:W1:Y:S01]  /*0090*/  LDCU UR4, c[0x0][0x370] ;  /* 0x00006e00ff0477ac */ /* 0x000e620008000800 */
[----:B------:R-:W-:Y:S01]  /*00a0*/  HFMA2 R7, -RZ, RZ, 1.75, 0 ;  /* 0x3f000000ff077431 */ /* 0x000fe200000001ff */
[----:B------:R-:W2:Y:S05]  /*00b0*/  LDCU.64 UR6, c[0x0][0x358] ;  /* 0x00006b00ff0677ac */ /* 0x000eaa0008000a00 */
[----:B------:R-:W3:Y:S01]  /*00c0*/  LDC.64 R2, c[0x0][0x380] ;  /* 0x0000e000ff027b82 */ /* 0x000ee20000000a00 */
[----:B------:R-:W4:Y:S07]  /*00d0*/  LDCU.64 UR8, c[0x0][0x388] ;  /* 0x00007100ff0877ac */ /* 0x000f2e0008000a00 */
[----:B------:R-:W2:Y:S01]  /*00e0*/  LDC.64 R4, c[0x0][0x398] ;  /* 0x0000e600ff047b82 */ /* 0x000ea20000000a00 */
[----:B-1----:R-:W-:-:S02]  /*00f0*/  IMAD R12, R12, UR4, RZ ;  /* 0x000000040c0c7c24 */ /* 0x002fc4000f8e02ff */
[----:B0---4-:R-:W-:-:S07]  /*0100*/  FFMA R10, R10, -R7, 1 ;  /* 0x3f8000000a0a7423 */ /* 0x011fce0000000807 */
.L_x_2:
[----:B0-----:R-:W-:-:S05]  /*0110*/  LEA R15, R11, R11, 0x1 ;  /* 0x0000000b0b0f7211 */ /* 0x001fca00078e08ff */
[----:B---3--:R-:W-:-:S05]  /*0120*/  IMAD.WIDE.U32 R6, R15, 0x4, R2 ;  /* 0x000000040f067825 */ /* 0x008fca00078e0002 */
[----:B--2---:R-:W2:Y:S04]  /*0130*/  LDG.E R9, desc[UR6][R6.64] ;  /* 0x0000000606097981 */ /* 0x004ea8000c1e1900 */
[----:B------:R-:W2:Y:S04]  /*0140*/  LDG.E R0, desc[UR6][R6.64+0x4] ;  /* 0x0000040606007981 */ /* 0x000ea8000c1e1900 */
[----:B------:R-:W3:Y:S01]  /*0150*/  LDG.E R13, desc[UR6][R6.64+0x8] ;  /* 0x00000806060d7981 */ /* 0x000ee2000c1e1900 */
[----:B------:R-:W-:Y:S01]  /*0160*/  IADD3 R11, PT, PT, R12, R11, RZ ;  /* 0x0000000b0c0b7210 */ /* 0x000fe20007ffe0ff */
[----:B------:R-:W-:Y:S03]  /*0170*/  BSSY.RECONVERGENT B0, `(.L_x_0) ;  /* 0x0000020000007945 */ /* 0x000fe60003800200 */
[----:B------:R-:W-:Y:S01]  /*0180*/  ISETP.GE.U32.AND P0, PT, R11, R4, PT ;  /* 0x000000040b00720c */ /* 0x000fe20003f06070 */
[----:B--2---:R-:W-:-:S04]  /*0190*/  FFMA R0, RZ, R9, R0 ;  /* 0x00000009ff007223 */ /* 0x004fc80000000000 */
[----:B---3--:R-:W-:-:S04]  /*01a0*/  FFMA R0, RZ, R13, R0 ;  /* 0x0000000dff007223 */ /* 0x008fc80000000000 */
[----:B------:R-:W-:-:S05]  /*01b0*/  FADD R0, R0, -R5 ;  /* 0x8000000500007221 */ /* 0x000fca0000000000 */
[----:B------:R-:W-:-:S13]  /*01c0*/  FSETP.GTU.AND P1, PT, R0, 9.9999999747524270788e-07, PT ;  /* 0x358637bd0000780b */ /* 0x000fda0003f2c000 */
[----:B------:R-:W-:Y:S05]  /*01d0*/  @P1 BRA `(.L_x_1) ;  /* 0x0000000000641947 */ /* 0x000fea0003800000 */
[----:B------:R-:W-:-:S04]  /*01e0*/  LEA R8, P1, R15, UR8, 0x2 ;  /* 0x000000080f087c11 */ /* 0x000fc8000f8210ff */
[----:B------:R-:W-:-:S05]  /*01f0*/  LEA.HI.X R9, R15, UR9, RZ, 0x2, P1 ;  /* 0x000000090f097c11 */ /* 0x000fca00088f14ff */
[----:B------:R-:W2:Y:S04]  /*0200*/  LDG.E R13, desc[UR6][R8.64] ;  /* 0x00000006080d7981 */ /* 0x000ea8000c1e1900 */
[----:B------:R-:W2:Y:S04]  /*0210*/  LDG.E R0, desc[UR6][R8.64+0x4] ;  /* 0x0000040608007981 */ /* 0x000ea8000c1e1900 */
[----:B------:R-:W3:Y:S01]  /*0220*/  LDG.E R15, desc[UR6][R8.64+0x8] ;  /* 0x00000806080f7981 */ /* 0x000ee2000c1e1900 */
[----:B--2---:R-:W-:-:S04]  /*0230*/  FFMA R14, RZ, R13, R0 ;  /* 0x0000000dff0e7223 */ /* 0x004fc80000000000 */
[----:B---3--:R-:W-:-:S04]  /*0240*/  FFMA R17, RZ, R15, R14 ;  /* 0x0000000fff117223 */ /* 0x008fc8000000000e */
[----:B------:R-:W-:Y:S01]  /*0250*/  FMUL R16, RZ, R17 ;  /* 0x00000011ff107220 */ /* 0x000fe20000400000 */
[----:B------:R-:W-:Y:S01]  /*0260*/  FSETP.GEU.AND P1, PT, R17, -0.10000000149011611938, PT ;  /* 0xbdcccccd1100780b */ /* 0x000fe20003f2e000 */
[----:B------:R-:W-:Y:S02]  /*0270*/  FADD R0, R0, -R17 ;  /* 0x8000001100007221 */ /* 0x000fe40000000000 */
[--C-:B------:R-:W-:Y:S01]  /*0280*/  FADD R23, R15, -R16.reuse ;  /* 0x800000100f177221 */ /* 0x100fe20000000000 */
[----:B------:R-:W-:-:S09]  /*0290*/  FADD R19, R13, -R16 ;  /* 0x800000100d137221 */ /* 0x000fd20000000000 */
[----:B------:R-:W0:Y:S01]  /*02a0*/  @!P1 LDC R14, c[0x0][0x3a4] ;  /* 0x0000e900ff0e9b82 */ /* 0x000e220000000800 */
[----:B------:R-:W-:Y:S01]  /*02b0*/  @P1 FMUL R21, R10, R0 ;  /* 0x000000000a151220 */ /* 0x000fe20000400000 */
[-C--:B0-----:R-:W-:Y:S01]  /*02c0*/  @!P1 FFMA R15, -R17, R14.reuse, R0 ;  /* 0x0000000e110f9223 */ /* 0x081fe20000000100 */
[CC--:B------:R-:W-:Y:S01]  /*02d0*/  @!P1 FFMA R17, -R16.reuse, R14.reuse, R23 ;  /* 0x0000000e10119223 */ /* 0x0c0fe20000000117 */
[----:B------:R-:W-:Y:S01]  /*02e0*/  @!P1 FFMA R13, -R16, R14, R19 ;  /* 0x0000000e100d9223 */ /* 0x000fe20000000113 */
[C---:B------:R-:W-:Y:S01]  /*02f0*/  @P1 FMUL R19, R10.reuse, R19 ;  /* 0x000000130a131220 */ /* 0x040fe20000400000 */
[----:B------:R-:W-:Y:S01]  /*0300*/  @P1 FMUL R17, R10, R23 ;  /* 0x000000170a111220 */ /* 0x000fe20000400000 */
[----:B------:R0:W-:Y:S04]  /*0310*/  @!P1 STG.E desc[UR6][R8.64+0x4], R15 ;  /* 0x0000040f08009986 */ /* 0x0001e8000c101906 */
[----:B------:R0:W-:Y:S04]  /*0320*/  @!P1 STG.E desc[UR6][R8.64], R13 ;  /* 0x0000000d08009986 */ /* 0x0001e8000c101906 */
[----:B------:R0:W-:Y:S04]  /*0330*/  @P1 STG.E desc[UR6][R8.64+0x4], R21 ;  /* 0x0000041508001986 */ /* 0x0001e8000c101906 */
[----:B------:R0:W-:Y:S04]  /*0340*/  @P1 STG.E desc[UR6][R8.64], R19 ;  /* 0x0000001308001986 */ /* 0x0001e8000c101906 */
[----:B------:R0:W-:Y:S04]  /*0350*/  STG.E desc[UR6][R8.64+0x8], R17 ;  /* 0x0000081108007986 */ /* 0x0001e8000c101906 */
[----:B------:R0:W-:Y:S02]  /*0360*/  STG.E desc[UR6][R6.64+0x4], R5 ;  /* 0x0000040506007986 */ /* 0x0001e4000c101906 */
.L_x_1:
[----:B------:R-:W-:Y:S05]  /*0370*/  BSYNC.RECONVERGENT B0 ;  /* 0x0000000000007941 */ /* 0x000fea0003800200 */
.L_x_0:
[----:B------:R-:W-:Y:S05]  /*0380*/  @!P0 BRA `(.L_x_2) ;  /* 0xfffffffc00608947 */ /* 0x000fea000383ffff */
[----:B------:R-:W-:Y:S05]  /*0390*/  EXIT ;  /* 0x000000000000794d */ /* 0x000fea0003800000 */
.L_x_3:
[----:B------:R-:W-:-:S00]  /*03a0*/  BRA `(.L_x_3) ;  /* 0xfffffffc00fc7947 */ /* 0x000fc0000383ffff */
[----:B------:R-:W-:-:S00]  /*03b0*/  NOP ;  /* 0x0000000000007918 */ /* 0x000fc00000000000 */
        /* <DEDUP_REMOVED lines=12> */
.L_x_14:


//--------------------- .text._Z23forwardEulerSolveKernelPfS_PKfS1_jff --------------------------
	.section	.text._Z23forwardEulerSolveKernelPfS_PKfS1_jff,"ax",@progbits
	.align	128
        .global         _Z23forwardEulerSolveKernelPfS_PKfS1_jff
        .type           _Z23forwardEulerSolveKernelPfS_PKfS1_jff,@function
        .size           _Z23forwardEulerSolveKernelPfS_PKfS1_jff,(.L_x_13 - _Z23forwardEulerSolveKernelPfS_PKfS1_jff)
        .other          _Z23forwardEulerSolveKernelPfS_PKfS1_jff,@"STO_CUDA_ENTRY STV_DEFAULT"
_Z23forwardEulerSolveKernelPfS_PKfS1_jff:
.text._Z23forwardEulerSolveKernelPfS_PKfS1_jff:
        /* <DEDUP_REMOVED lines=8> */
[----:B------:R-:W0:Y:S02]  /*0080*/  LDC R7, c[0x0][0x3a4] ;  /* 0x0000e900ff077b82 */ /* 0x000e240000000800 */
[----:B0-----:R-:W-:-:S05]  /*0090*/  VIADD R0, R7, 0x1800000 ;  /* 0x0180000007007836 */ /* 0x001fca0000000000 */
[----:B------:R-:W-:-:S04]  /*00a0*/  LOP3.LUT R0, R0, 0x7f800000, RZ, 0xc0, !PT ;  /* 0x7f80000000007812 */ /* 0x000fc800078ec0ff */
[----:B------:R-:W-:-:S13]  /*00b0*/  ISETP.GT.U32.AND P0, PT, R0, 0x1ffffff, PT ;  /* 0x01ffffff0000780c */ /* 0x000fda0003f04070 */
[----:B------:R-:W-:Y:S05]  /*00c0*/  @P0 BRA `(.L_x_4) ;  /* 0x00000000000c0947 */ /* 0x000fea0003800000 */
[----:B------:R-:W-:-:S07]  /*00d0*/  MOV R4, 0xf0 ;  /* 0x000000f000047802 */ /* 0x000fce0000000f00 */
[----:B------:R-:W-:Y:S05]  /*00e0*/  CALL.REL.NOINC `($__internal_0_$__cuda_sm20_rcp_rn_f32_slowpath) ;  /* 0x0000000000b47944 */ /* 0x000fea0003c00000 */
[----:B------:R-:W-:Y:S05]  /*00f0*/  BRA `(.L_x_5) ;  /* 0x0000000000107947 */ /* 0x000fea0003800000 */
.L_x_4:
[----:B------:R-:W0:Y:S02]  /*0100*/  MUFU.RCP R0, R7 ;  /* 0x0000000700007308 */ /* 0x000e240000001000 */
[----:B0-----:R-:W-:-:S04]  /*0110*/  FFMA R4, R0, R7, -1 ;  /* 0xbf80000000047423 */ /* 0x001fc80000000007 */
[----:B------:R-:W-:-:S04]  /*0120*/  FADD.FTZ R5, -R4, -RZ ;  /* 0x800000ff04057221 */ /* 0x000fc80000010100 */
[----:B------:R-:W-:-:S07]  /*0130*/  FFMA R0, R0, R5, R0 ;  /* 0x0000000500007223 */ /* 0x000fce0000000000 */
.L_x_5:
[----:B------:R-:W0:Y:S01]  /*0140*/  LDCU UR5, c[0x0][0x3a8] ;  /* 0x00007500ff0577ac */ /* 0x000e220008000800 */
[----:B------:R-:W1:Y:S01]  /*0150*/  LDCU UR4, c[0x0][0x370] ;  /* 0x00006e00ff0477ac */ /* 0x000e620008000800 */
[----:B------:R-:W2:Y:S01]  /*0160*/  LDCU.64 UR6, c[0x0][0x358] ;  /* 0x00006b00ff0677ac */ /* 0x000ea20008000a00 */
[----:B------:R-:W3:Y:S01]  /*0170*/  LDCU UR8, c[0x0][0x3a0] ;  /* 0x00007400ff0877ac */ /* 0x000ee20008000800 */
[----:B0-----:R-:W-:Y:S01]  /*0180*/  FMUL R0, R0, UR5 ;  /* 0x0000000500007c20 */ /* 0x001fe20008400000 */
[----:B-1----:R-:W-:-:S07]  /*0190*/  IMAD R3, R3, UR4, RZ ;  /* 0x0000000403037c24 */ /* 0x002fce000f8e02ff */
.L_x_6:
[----:B-1----:R-:W0:Y:S01]  /*01a0*/  LDC.64 R10, c[0x0][0x398] ;  /* 0x0000e600ff0a7b82 */ /* 0x002e220000000a00 */
[----:B------:R-:W-:-:S07]  /*01b0*/  IMAD R9, R2, 0x3, RZ ;  /* 0x0000000302097824 */ /* 0x000fce00078e02ff */
[----:B------:R-:W1:Y:S08]  /*01c0*/  LDC.64 R4, c[0x0][0x388] ;  /* 0x0000e200ff047b82 */ /* 0x000e700000000a00 */
[----:B------:R-:W4:Y:S01]  /*01d0*/  LDC.64 R6, c[0x0][0x390] ;  /* 0x0000e400ff067b82 */ /* 0x000f220000000a00 */
[----:B0-----:R-:W-:-:S05]  /*01e0*/  IMAD.WIDE.U32 R10, R9, 0x4, R10 ;  /* 0x00000004090a7825 */ /* 0x001fca00078e000a */
[----:B--2---:R-:W2:Y:S01]  /*01f0*/  LDG.E R13, desc[UR6][R10.64] ;  /* 0x000000060a0d7981 */ /* 0x004ea2000c1e1900 */
[----:B-1----:R-:W-:-:S03]  /*0200*/  IMAD.WIDE.U32 R4, R9, 0x4, R4 ;  /* 0x0000000409047825 */ /* 0x002fc600078e0004 */
[----:B------:R-:W5:Y:S04]  /*0210*/  LDG.E R15, desc[UR6][R10.64+0x4] ;  /* 0x000004060a0f7981 */ /* 0x000f68000c1e1900 */
[----:B------:R0:W3:Y:S04]  /*0220*/  LDG.E R17, desc[UR6][R10.64+0x8] ;  /* 0x000008060a117981 */ /* 0x0000e8000c1e1900 */
[----:B------:R-:W2:Y:S04]  /*0230*/  LDG.E R19, desc[UR6][R4.64] ;  /* 0x0000000604137981 */ /* 0x000ea8000c1e1900 */
[----:B------:R-:W5:Y:S01]  /*0240*/  LDG.E R8, desc[UR6][R4.64+0x4] ;  /* 0x0000040604087981 */ /* 0x000f62000c1e1900 */
[----:B----4-:R-:W-:Y:S01]  /*0250*/  IMAD.WIDE.U32 R6, R9, 0x4, R6 ;  /* 0x0000000409067825 */ /* 0x010fe200078e0006 */
[----:B0-----:R-:W0:Y:S02]  /*0260*/  LDC.64 R10, c[0x0][0x380] ;  /* 0x0000e000ff0a7b82 */ /* 0x001e240000000a00 */
[----:B------:R-:W3:Y:S01]  /*0270*/  LDG.E R12, desc[UR6][R4.64+0x8] ;  /* 0x00000806040c7981 */ /* 0x000ee2000c1e1900 */
[C---:B--2---:R-:W-:Y:S01]  /*0280*/  FFMA R13, R0.reuse, R13, R19 ;  /* 0x0000000d000d7223 */ /* 0x044fe20000000013 */
[C---:B-----5:R-:W-:Y:S01]  /*0290*/  FFMA R15, R0.reuse, R15, R8 ;  /* 0x0000000f000f7223 */ /* 0x060fe20000000008 */
[----:B---3--:R-:W-:-:S03]  /*02a0*/  FFMA R17, R0, R17, R12 ;  /* 0x0000001100117223 */ /* 0x008fc6000000000c */
[----:B------:R1:W-:Y:S04]  /*02b0*/  STG.E desc[UR6][R4.64], R13 ;  /* 0x0000000d04007986 */ /* 0x0003e8000c101906 */
[----:B------:R1:W-:Y:S04]  /*02c0*/  STG.E desc[UR6][R4.64+0x4], R15 ;  /* 0x0000040f04007986 */ /* 0x0003e8000c101906 */
[----:B------:R1:W-:Y:S04]  /*02d0*/  STG.E desc[UR6][R4.64+0x8], R17 ;  /* 0x0000081104007986 */ /* 0x0003e8000c101906 */
[----:B------:R-:W2:Y:S04]  /*02e0*/  LDG.E R8, desc[UR6][R6.64] ;  /* 0x0000000606087981 */ /* 0x000ea8000c1e1900 */
[----:B------:R-:W3:Y:S04]  /*02f0*/  LDG.E R12, desc[UR6][R6.64+0x4] ;  /* 0x00000406060c7981 */ /* 0x000ee8000c1e1900 */
[----:B------:R-:W4:Y:S01]  /*0300*/  LDG.E R14, desc[UR6][R6.64+0x8] ;  /* 0x00000806060e7981 */ /* 0x000f22000c1e1900 */
[----:B------:R-:W-:-:S05]  /*0310*/  IMAD.IADD R2, R3, 0x1, R2 ;  /* 0x0000000103027824 */ /* 0x000fca00078e0202 */
[----:B------:R-:W-:Y:S01]  /*0320*/  ISETP.GE.U32.AND P0, PT, R2, UR8, PT ;  /* 0x0000000802007c0c */ /* 0x000fe2000bf06070 */
[----:B--2---:R-:W-:Y:S01]  /*0330*/  FFMA R19, R13, UR5, R8 ;  /* 0x000000050d137c23 */ /* 0x004fe20008000008 */
[----:B0-----:R-:W-:-:S04]  /*0340*/  IMAD.WIDE.U32 R8, R9, 0x4, R10 ;  /* 0x0000000409087825 */ /* 0x001fc800078e000a */
[----:B---3--:R-:W-:Y:S01]  /*0350*/  FFMA R11, R15, UR5, R12 ;  /* 0x000000050f0b7c23 */ /* 0x008fe2000800000c */
[----:B----4-:R-:W-:Y:S01]  /*0360*/  FFMA R21, R17, UR5, R14 ;  /* 0x0000000511157c23 */ /* 0x010fe2000800000e */
[----:B------:R1:W-:Y:S04]  /*0370*/  STG.E desc[UR6][R8.64], R19 ;  /* 0x0000001308007986 */ /* 0x0003e8000c101906 */
[----:B------:R1:W-:Y:S04]  /*0380*/  STG.E desc[UR6][R8.64+0x4], R11 ;  /* 0x0000040b08007986 */ /* 0x0003e8000c101906 */
[----:B------:R1:W-:Y:S01]  /*0390*/  STG.E desc[UR6][R8.64+0x8], R21 ;  /* 0x0000081508007986 */ /* 0x0003e2000c101906 */
[----:B------:R-:W-:Y:S05]  /*03a0*/  @!P0 BRA `(.L_x_6) ;  /* 0xfffffffc007c8947 */ /* 0x000fea000383ffff */
[----:B------:R-:W-:Y:S05]  /*03b0*/  EXIT ;  /* 0x000000000000794d */ /* 0x000fea0003800000 */
        .weak           $__internal_0_$__cuda_sm20_rcp_rn_f32_slowpath
        .type           $__internal_0_$__cuda_sm20_rcp_rn_f32_slowpath,@function
        .size           $__internal_0_$__cuda_sm20_rcp_rn_f32_slowpath,(.L_x_13 - $__internal_0_$__cuda_sm20_rcp_rn_f32_slowpath)
$__internal_0_$__cuda_sm20_rcp_rn_f32_slowpath:
[----:B------:R-:W0:Y:S02]  /*03c0*/  LDC R0, c[0x0][0x3a4] ;  /* 0x0000e900ff007b82 */ /* 0x000e240000000800 */
[----:B0-----:R-:W-:-:S04]  /*03d0*/  SHF.L.U32 R6, R0, 0x1, RZ ;  /* 0x0000000100067819 */ /* 0x001fc800000006ff */
[----:B------:R-:W-:-:S04]  /*03e0*/  SHF.R.U32.HI R5, RZ, 0x18, R6 ;  /* 0x00000018ff057819 */ /* 0x000fc80000011606 */
[----:B------:R-:W-:-:S13]  /*03f0*/  ISETP.NE.U32.AND P0, PT, R5, RZ, PT ;  /* 0x000000ff0500720c */ /* 0x000fda0003f05070 */
[----:B------:R-:W-:Y:S05]  /*0400*/  @P0 BRA `(.L_x_7) ;  /* 0x0000000000280947 */ /* 0x000fea0003800000 */
[----:B------:R-:W-:-:S13]  /*0410*/  ISETP.NE.AND P0, PT, R6, RZ, PT ;  /* 0x000000ff0600720c */ /* 0x000fda0003f05270 */
[----:B------:R0:W1:Y:S01]  /*0420*/  @!P0 MUFU.RCP R5, R0 ;  /* 0x0000000000058308 */ /* 0x0000620000001000 */
[----:B------:R-:W-:Y:S05]  /*0430*/  @!P0 BRA `(.L_x_8) ;  /* 0x0000000000a48947 */ /* 0x000fea0003800000 */
[----:B------:R-:W-:-:S04]  /*0440*/  FFMA R6, R0, 1.84467440737095516160e+19, RZ ;  /* 0x5f80000000067823 */ /* 0x000fc800000000ff */
[----:B-1----:R-:W0:Y:S02]  /*0450*/  MUFU.RCP R5, R6 ;  /* 0x0000000600057308 */ /* 0x002e240000001000 */
[----:B0-----:R-:W-:-:S04]  /*0460*/  FFMA R0, R6, R5, -1 ;  /* 0xbf80000006007423 */ /* 0x001fc80000000005 */
[----:B------:R-:W-:-:S04]  /*0470*/  FADD.FTZ R0, -R0, -RZ ;  /* 0x800000ff00007221 */ /* 0x000fc80000010100 */
[----:B------:R-:W-:-:S04]  /*0480*/  FFMA R0, R5, R0, R5 ;  /* 0x0000000005007223 */ /* 0x000fc80000000005 */
[----:B------:R-:W-:Y:S01]  /*0490*/  FFMA R5, R0, 1.84467440737095516160e+19, RZ ;  /* 0x5f80000000057823 */ /* 0x000fe200000000ff */
[----:B------:R-:W-:Y:S06]  /*04a0*/  BRA `(.L_x_8) ;  /* 0x0000000000887947 */ /* 0x000fec0003800000 */
.L_x_7:
[----:B------:R-:W-:-:S05]  /*04b0*/  VIADD R6, R5, 0xffffff03 ;  /* 0xffffff0305067836 */ /* 0x000fca0000000000 */
[----:B------:R-:W-:-:S13]  /*04c0*/  ISETP.GT.U32.AND P0, PT, R6, 0x1, PT ;  /* 0x000000010600780c */ /* 0x000fda0003f04070 */
[----:B------:R-:W-:Y:S05]  /*04d0*/  @P0 BRA `(.L_x_9) ;  /* 0x0000000000780947 */ /* 0x000fea0003800000 */
[----:B------:R-:W-:Y:S01]  /*04e0*/  LOP3.LUT R7, R0, 0x7fffff, RZ, 0xc0, !PT ;  /* 0x007fffff00077812 */ /* 0x000fe200078ec0ff */
[----:B------:R-:W-:-:S03]  /*04f0*/  HFMA2 R11, -RZ, RZ, 0, 1.78813934326171875e-07 ;  /* 0x00000003ff0b7431 */ /* 0x000fc600000001ff */
[----:B------:R-:W-:-:S04]  /*0500*/  LOP3.LUT R7, R7, 0x3f800000, RZ, 0xfc, !PT ;  /* 0x3f80000007077812 */ /* 0x000fc800078efcff */
[----:B------:R-:W0:Y:S01]  /*0510*/  MUFU.RCP R8, R7 ;  /* 0x0000000700087308 */ /* 0x000e220000001000 */
[----:B------:R-:W-:Y:S01]  /*0520*/  SHF.L.U32 R12, R11, R6, RZ ;  /* 0x000000060b0c7219 */ /* 0x000fe200000006ff */
[----:B0-----:R-:W-:-:S04]  /*0530*/  FFMA R9, R7, R8, -1 ;  /* 0xbf80000007097423 */ /* 0x001fc80000000008 */
[----:B------:R-:W-:-:S04]  /*0540*/  FADD.FTZ R9, -R9, -RZ ;  /* 0x800000ff09097221 */ /* 0x000fc80000010100 */
[CCC-:B------:R-:W-:Y:S01]  /*0550*/  FFMA.RM R10, R8.reuse, R9.reuse, R8.reuse ;  /* 0x00000009080a7223 */ /* 0x1c0fe20000004008 */
[----:B------:R-:W-:-:S04]  /*0560*/  FFMA.RP R9, R8, R9, R8 ;  /* 0x0000000908097223 */ /* 0x000fc80000008008 */
[C---:B------:R-:W-:Y:S02]  /*0570*/  LOP3.LUT R8, R10.reuse, 0x7fffff, RZ, 0xc0, !PT ;  /* 0x007fffff0a087812 */ /* 0x040fe400078ec0ff */
[----:B------:R-:W-:Y:S02]  /*0580*/  FSETP.NEU.FTZ.AND P0, PT, R10, R9, PT ;  /* 0x000000090a00720b */ /* 0x000fe40003f1d000 */
[----:B------:R-:W-:Y:S02]  /*0590*/  LOP3.LUT R9, R8, 0x800000, RZ, 0xfc, !PT ;  /* 0x0080000008097812 */ /* 0x000fe400078efcff */
[----:B------:R-:W-:Y:S02]  /*05a0*/  SEL R8, RZ, 0xffffffff, !P0 ;  /* 0xffffffffff087807 */ /* 0x000fe40004000000 */
[----:B------:R-:W-:-:S03]  /*05b0*/  LOP3.LUT R7, R12, R9, RZ, 0xc0, !PT ;  /* 0x000000090c077212 */ /* 0x000fc600078ec0ff */
[----:B------:R-:W-:Y:S01]  /*05c0*/  IMAD.MOV R8, RZ, RZ, -R8 ;  /* 0x000000ffff087224 */ /* 0x000fe200078e0a08 */
[----:B------:R-:W-:-:S04]  /*05d0*/  SHF.R.U32.HI R7, RZ, R6, R7 ;  /* 0x00000006ff077219 */ /* 0x000fc80000011607 */
[----:B------:R-:W-:Y:S02]  /*05e0*/  LOP3.LUT P1, RZ, R8, R6, R9, 0xf8, !PT ;  /* 0x0000000608ff7212 */ /* 0x000fe4000782f809 */
[C---:B------:R-:W-:Y:S02]  /*05f0*/  LOP3.LUT P0, RZ, R7.reuse, 0x1, RZ, 0xc0, !PT ;  /* 0x0000000107ff7812 */ /* 0x040fe4000780c0ff */
[----:B------:R-:W-:-:S04]  /*0600*/  LOP3.LUT P2, RZ, R7, 0x2, RZ, 0xc0, !PT ;  /* 0x0000000207ff7812 */ /* 0x000fc8000784c0ff */
[----:B------:R-:W-:Y:S02]  /*0610*/  PLOP3.LUT P0, PT, P0, P1, P2, 0xe0, 0x0 ;  /* 0x000000000000781c */ /* 0x000fe40000703c20 */
[----:B------:R-:W-:Y:S02]  /*0620*/  LOP3.LUT P1, RZ, R0, 0x7fffff, RZ, 0xc0, !PT ;  /* 0x007fffff00ff7812 */ /* 0x000fe4000782c0ff */
[----:B------:R-:W-:-:S04]  /*0630*/  SEL R6, RZ, 0x1, !P0 ;  /* 0x00000001ff067807 */ /* 0x000fc80004000000 */
[----:B------:R-:W-:-:S04]  /*0640*/  IADD3 R6, PT, PT, -R6, RZ, RZ ;  /* 0x000000ff06067210 */ /* 0x000fc80007ffe1ff */
[----:B------:R-:W-:Y:S01]  /*0650*/  ISETP.GE.AND P0, PT, R6, RZ, PT ;  /* 0x000000ff0600720c */ /* 0x000fe20003f06270 */
[----:B------:R-:W-:-:S05]  /*0660*/  VIADD R6, R5, 0xffffff04 ;  /* 0xffffff0405067836 */ /* 0x000fca0000000000 */
[----:B------:R-:W-:-:S07]  /*0670*/  SHF.R.U32.HI R5, RZ, R6, R9 ;  /* 0x00000006ff057219 */ /* 0x000fce0000011609 */
[----:B------:R-:W-:-:S05]  /*0680*/  @!P0 IADD3 R5, PT, PT, R5, 0x1, RZ ;  /* 0x0000000105058810 */ /* 0x000fca0007ffe0ff */
[----:B------:R-:W-:-:S05]  /*0690*/  @!P1 IMAD.SHL.U32 R5, R5, 0x2, RZ ;  /* 0x0000000205059824 */ /* 0x000fca00078e00ff */
[----:B------:R-:W-:Y:S01]  /*06a0*/  LOP3.LUT R5, R5, 0x80000000, R0, 0xf8, !PT ;  /* 0x8000000005057812 */ /* 0x000fe200078ef800 */
[----:B------:R-:W-:Y:S06]  /*06b0*/  BRA `(.L_x_8) ;  /* 0x0000000000047947 */ /* 0x000fec0003800000 */
.L_x_9:
[----:B------:R2:W3:Y:S02]  /*06c0*/  MUFU.RCP R5, R0 ;  /* 0x0000000000057308 */ /* 0x0004e40000001000 */
.L_x_8:
[----:B0123--:R-:W-:Y:S02]  /*06d0*/  MOV R0, R5 ;  /* 0x0000000500007202 */ /* 0x00ffe40000000f00 */
[----:B------:R-:W-:-:S04]  /*06e0*/  MOV R5, 0x0 ;  /* 0x0000000000057802 */ /* 0x000fc80000000f00 */
[----:B------:R-:W-:Y:S05]  /*06f0*/  RET.REL.NODEC R4 `(_Z23forwardEulerSolveKernelPfS_PKfS1_jff) ;  /* 0xfffffff804407950 */ /* 0x000fea0003c3ffff */
.L_x_10:
        /* <DEDUP_REMOVED lines=16> */
.L_x_13:


//--------------------- .text._Z22accumulateForcesKernelPfjff --------------------------
	.section	.text._Z22accumulateForcesKernelPfjff,"ax",@progbits
	.align	128
        .global         _Z22accumulateForcesKernelPfjff
        .type           _Z22accumulateForcesKernelPfjff,@function
        .size           _Z22accumulateForcesKernelPfjff,(.L_x_16 - _Z22accumulateForcesKernelPfjff)
        .other          _Z22accumulateForcesKernelPfjff,@"STO_CUDA_ENTRY STV_DEFAULT"
_Z22accumulateForcesKernelPfjff:
.text._Z22accumulateForcesKernelPfjff:
        /* <DEDUP_REMOVED lines=10> */
[----:B------:R-:W0:Y:S06]  /*00a0*/  LDCU UR8, c[0x0][0x38c] ;  /* 0x00007180ff0877ac */ /* 0x000e2c0008000800 */
[----:B------:R-:W2:Y:S01]  /*00b0*/  LDC.64 R4, c[0x0][0x380] ;  /* 0x0000e000ff047b82 */ /* 0x000ea20000000a00 */
[----:B------:R-:W3:Y:S01]  /*00c0*/  LDCU.64 UR6, c[0x0][0x358] ;  /* 0x00006b00ff0677ac */ /* 0x000ee20008000a00 */
[----:B-1----:R-:W-:-:S02]  /*00d0*/  IMAD R9, R9, UR4, RZ ;  /* 0x0000000409097c24 */ /* 0x002fc4000f8e02ff */
[----:B0--3--:R-:W-:-:S07]  /*00e0*/  FMUL R7, R7, UR8 ;  /* 0x0000000807077c20 */ /* 0x009fce0008400000 */
.L_x_11:
[----:B0-----:R-:W-:Y:S01]  /*00f0*/  IMAD R3, R0, 0x3, RZ ;  /* 0x0000000300037824 */ /* 0x001fe200078e02ff */
[----:B------:R-:W-:-:S03]  /*0100*/  IADD3 R0, PT, PT, R9, R0, RZ ;  /* 0x0000000009007210 */ /* 0x000fc60007ffe0ff */
[----:B--2---:R-:W-:Y:S01]  /*0110*/  IMAD.WIDE.U32 R2, R3, 0x4, R4 ;  /* 0x0000000403027825 */ /* 0x004fe200078e0004 */
[----:B------:R-:W-:-:S04]  /*0120*/  ISETP.GE.U32.AND P0, PT, R0, UR5, PT ;  /* 0x0000000500007c0c */ /* 0x000fc8000bf06070 */
[----:B------:R0:W-:Y:S04]  /*0130*/  STG.E desc[UR6][R2.64], RZ ;  /* 0x000000ff02007986 */ /* 0x0001e8000c101906 */
[----:B------:R0:W-:Y:S04]  /*0140*/  STG.E desc[UR6][R2.64+0x4], R7 ;  /* 0x0000040702007986 */ /* 0x0001e8000c101906 */
[----:B------:R0:W-:Y:S01]  /*0150*/  STG.E desc[UR6][R2.64+0x8], RZ ;  /* 0x000008ff02007986 */ /* 0x0001e2000c101906 */
[----:B------:R-:W-:Y:S05]  /*0160*/  @!P0 BRA `(.L_x_11) ;  /* 0xfffffffc00e08947 */ /* 0x000fea000383ffff */
[----:B------:R-:W-:Y:S05]  /*0170*/  EXIT ;  /* 0x000000000000794d */ /* 0x000fea0003800000 */
.L_x_12:
        /* <DEDUP_REMOVED lines=16> */
.L_x_16:


//--------------------- .nv.shared.reserved.0     --------------------------
	.section	.nv.shared.reserved.0,"aw",@nobits
	.weak		__nv_reservedSMEM_offset_0_alias
	.size		__nv_reservedSMEM_offset_0_alias, 0, 64
	.other		__nv_reservedSMEM_offset_0_alias,@"STO_CUDA_RESERVED_SHARED STV_DEFAULT"
__nv_reservedSMEM_offset_0_alias:
	.zero		0
	.zero		64


//--------------------- .nv.constant0._Z27handlePlaneCollisionsKernelPfS_PKfjfff --------------------------
	.section	.nv.constant0._Z27handlePlaneCollisionsKernelPfS_PKfjfff,"a",@progbits
	.sectionflags	@""
	.align	4
.nv.constant0._Z27handlePlaneCollisionsKernelPfS_PKfjfff:
	.zero		936


//--------------------- .nv.constant0._Z23forwardEulerSolveKernelPfS_PKfS1_jff --------------------------
	.section	.nv.constant0._Z23forwardEulerSolveKernelPfS_PKfS1_jff,"a",@progbits
	.sectionflags	@""
	.align	4
.nv.constant0._Z23forwardEulerSolveKernelPfS_PKfS1_jff:
	.zero		940


//--------------------- .nv.constant0._Z22accumulateForcesKernelPfjff --------------------------
	.section	.nv.constant0._Z22accumulateForcesKernelPfjff,"a",@progbits
	.sectionflags	@""
	.align	4
.nv.constant0._Z22accumulateForcesKernelPfjff:
	.zero		916


//--------------------- SYMBOLS --------------------------

	.type		.nv.reservedSmem.offset0,@object
	.size		.nv.reservedSmem.offset0,0x4
